	.headerflags	@"EF_CUDA_TEXMODE_UNIFIED EF_CUDA_64BIT_ADDRESS EF_CUDA_ACCELERATORS EF_CUDA_SM90 EF_CUDA_VIRTUAL_SM(EF_CUDA_SM90)"
	.elftype	@"ET_EXEC"


//--------------------- .nv.info                  --------------------------
	.section	.nv.info,"",@"SHT_CUDA_INFO"
	.align	4


	//----- nvinfo : EIATTR_REGCOUNT
	.align		4
        /*0000*/ 	.byte	0x04, 0x2f
        /*0002*/ 	.short	(.L_1 - .L_0)
	.align		4
.L_0:
        /*0004*/ 	.word	index@(triton_poi_fused_add_clamp_8)
        /*0008*/ 	.word	0x00000008


	//----- nvinfo : EIATTR_MIN_STACK_SIZE
	.align		4
.L_1:
        /*000c*/ 	.byte	0x04, 0x12
        /*000e*/ 	.short	(.L_3 - .L_2)
	.align		4
.L_2:
        /*0010*/ 	.word	index@(triton_poi_fused_add_clamp_8)
        /*0014*/ 	.word	0x00000000


	//----- nvinfo : EIATTR_FRAME_SIZE
	.align		4
.L_3:
        /*0018*/ 	.byte	0x04, 0x11
        /*001a*/ 	.short	(.L_5 - .L_4)
	.align		4
.L_4:
        /*001c*/ 	.word	index@(triton_poi_fused_add_clamp_8)
        /*0020*/ 	.word	0x00000000


	//----- nvinfo : EIATTR_MIN_STACK_SIZE
	.align		4
.L_5:
        /*0024*/ 	.byte	0x04, 0x12
        /*0026*/ 	.short	(.L_7 - .L_6)
	.align		4
.L_6:
        /*0028*/ 	.word	index@(triton_poi_fused_add_clamp_8)
        /*002c*/ 	.word	0x00000000
.L_7:


//--------------------- .nv.info.triton_poi_fused_add_clamp_8 --------------------------
	.section	.nv.info.triton_poi_fused_add_clamp_8,"",@"SHT_CUDA_INFO"
	.sectionflags	@""
	.align	4


	//----- nvinfo : EIATTR_CUDA_API_VERSION
	.align		4
        /*0000*/ 	.byte	0x04, 0x37
        /*0002*/ 	.short	(.L_9 - .L_8)
.L_8:
        /*0004*/ 	.word	0x0000007c


	//----- nvinfo : EIATTR_KPARAM_INFO
	.align		4
.L_9:
        /*0008*/ 	.byte	0x04, 0x17
        /*000a*/ 	.short	(.L_11 - .L_10)
.L_10:
        /*000c*/ 	.word	0x00000000
        /*0010*/ 	.short	0x0001
        /*0012*/ 	.short	0x0008
        /*0014*/ 	.byte	0x00, 0xf0, 0x11, 0x00


	//----- nvinfo : EIATTR_KPARAM_INFO
	.align		4
.L_11:
        /*0018*/ 	.byte	0x04, 0x17
        /*001a*/ 	.short	(.L_13 - .L_12)
.L_12:
        /*001c*/ 	.word	0x00000000
        /*0020*/ 	.short	0x0000
        /*0022*/ 	.short	0x0000
        /*0024*/ 	.byte	0x00, 0xf4, 0x21, 0x00


	//----- nvinfo : EIATTR_SPARSE_MMA_MASK
	.align		4
.L_13:
        /*0028*/ 	.byte	0x03, 0x50
        /*002a*/ 	.short	0x0000


	//----- nvinfo : EIATTR_MAXREG_COUNT
	.align		4
        /*002c*/ 	.byte	0x03, 0x1b
        /*002e*/ 	.short	0x00ff


	//----- nvinfo : EIATTR_EXIT_INSTR_OFFSETS
	.align		4
        /*0030*/ 	.byte	0x04, 0x1c
        /*0032*/ 	.short	(.L_15 - .L_14)


	//   ....[0]....
.L_14:
        /*0034*/ 	.word	0x00000100


	//   ....[1]....
        /*0038*/ 	.word	0x00000130


	//----- nvinfo : EIATTR_REQNTID
	.align		4
.L_15:
        /*003c*/ 	.byte	0x04, 0x10
        /*003e*/ 	.short	(.L_17 - .L_16)
.L_16:
        /*0040*/ 	.word	0x00000020
        /*0044*/ 	.word	0x00000001
        /*0048*/ 	.word	0x00000001


	//----- nvinfo : EIATTR_CBANK_PARAM_SIZE
	.align		4
.L_17:
        /*004c*/ 	.byte	0x03, 0x19
        /*004e*/ 	.short	0x000c


	//----- nvinfo : EIATTR_PARAM_CBANK
	.align		4
        /*0050*/ 	.byte	0x04, 0x0a
        /*0052*/ 	.short	(.L_19 - .L_18)
	.align		4
.L_18:
        /*0054*/ 	.word	index@(.nv.constant0.triton_poi_fused_add_clamp_8)
        /*0058*/ 	.short	0x0210
        /*005a*/ 	.short	0x000c


	//----- nvinfo : EIATTR_SW_WAR
	.align		4
.L_19:
        /*005c*/ 	.byte	0x04, 0x36
        /*005e*/ 	.short	(.L_21 - .L_20)
.L_20:
        /*0060*/ 	.word	0x00000008
.L_21:


//--------------------- .nv.callgraph             --------------------------
	.section	.nv.callgraph,"",@"SHT_CUDA_CALLGRAPH"
	.align	4
	.sectionentsize	8
	.align		4
        /*0000*/ 	.word	0x00000000
	.align		4
        /*0004*/ 	.word	0xffffffff
	.align		4
        /*0008*/ 	.word	0x00000000
	.align		4
        /*000c*/ 	.word	0xfffffffe
	.align		4
        /*0010*/ 	.word	0x00000000
	.align		4
        /*0014*/ 	.word	0xfffffffd
	.align		4
        /*0018*/ 	.word	0x00000000
	.align		4
        /*001c*/ 	.word	0xfffffffc


//--------------------- .text.triton_poi_fused_add_clamp_8 --------------------------
	.section	.text.triton_poi_fused_add_clamp_8,"ax",@progbits
	.align	128
        .global         triton_poi_fused_add_clamp_8
        .type           triton_poi_fused_add_clamp_8,@function
        .size           triton_poi_fused_add_clamp_8,(.L_x_1 - triton_poi_fused_add_clamp_8)
        .other          triton_poi_fused_add_clamp_8,@"STO_CUDA_ENTRY STV_DEFAULT"
triton_poi_fused_add_clamp_8:
.text.triton_poi_fused_add_clamp_8:
[----:B------:R-:W0:Y:S02]  /*0000*/  LDC R1, c[0x0][0x28] ;  /* 0x00000a00ff017b82 */ /* 0x000e240000000800 */
[----:B------:R-:W1:Y:S01]  /*0010*/  S2R R2, SR_TID.X ;  /* 0x0000000000027919 */ /* 0x000e620000002100 */
[----:B------:R-:W2:Y:S01]  /*0020*/  LDC.64 R4, c[0x0][0x210] ;  /* 0x00008400ff047b82 */ /* 0x000ea20000000a00 */
[----:B------:R-:W3:Y:S01]  /*0030*/  S2R R3, SR_CTAID.X ;  /* 0x0000000000037919 */ /* 0x000ee20000002500 */
[C---:B-1----:R-:W-:Y:S02]  /*0040*/  LOP3.LUT R0, R2.reuse, 0xf, RZ, 0xc0, !PT ;  /* 0x0000000f02007812 */ /* 0x042fe400078ec0ff */
[----:B------:R-:W-:-:S03]  /*0050*/  LOP3.LUT P0, RZ, R2, 0x10, RZ, 0xc0, !PT ;  /* 0x0000001002ff7812 */ /* 0x000fc6000780c0ff */
[----:B---3--:R-:W-:-:S04]  /*0060*/  IMAD R3, R3, 0x10, R0 ;  /* 0x0000001003037824 */ /* 0x008fc800078e0200 */
[C---:B--2---:R-:W-:Y:S01]  /*0070*/  IMAD.WIDE R4, R3.reuse, 0x8, R4 ;  /* 0x0000000803047825 */ /* 0x044fe200078e0204 */
[----:B------:R-:W-:Y:S02]  /*0080*/  I2FP.F32.S32 R0, R3 ;  /* 0x0000000300007245 */ /* 0x000fe40000201400 */
[----:B------:R-:W-:-:S03]  /*0090*/  ISETP.LT.AND P0, PT, R3, 0xe, !P0 ;  /* 0x0000000e0300780c */ /* 0x000fc60004701270 */
[----:B------:R-:W-:-:S05]  /*00a0*/  FMUL R0, R0, 0.46153846383094787598 ;  /* 0x3eec4ec500007820 */ /* 0x000fca0000400000 */
[----:B------:R-:W-:-:S06]  /*00b0*/  FMNMX R0, RZ, R0, !PT ;  /* 0x00000000ff007209 */ /* 0x000fcc0007800000 */
[----:B------:R-:W1:Y:S02]  /*00c0*/  F2I.TRUNC.NTZ R0, R0 ;  /* 0x0000000000007305 */ /* 0x000e64000020f100 */
[----:B-1----:R-:W-:-:S05]  /*00d0*/  VIMNMX R2, R0, 0x5, PT ;  /* 0x0000000500027848 */ /* 0x002fca0003fe0100 */
[----:B------:R-:W-:-:S05]  /*00e0*/  VIADD R2, R2, 0x1 ;  /* 0x0000000102027836 */ /* 0x000fca0000000000 */
[----:B------:R-:W-:Y:S01]  /*00f0*/  SHF.R.S32.HI R3, RZ, 0x1f, R2 ;  /* 0x0000001fff037819 */ /* 0x000fe20000011402 */
[----:B------:R-:W-:Y:S06]  /*0100*/  @!P0 EXIT ;  /* 0x000000000000894d */ /* 0x000fec0003800000 */
[----:B------:R-:W-:Y:S02]  /*0110*/  ULDC.64 UR4, c[0x0][0x208] ;  /* 0x0000820000047ab9 */ /* 0x000fe40000000a00 */
[----:B------:R-:W-:Y:S01]  /*0120*/  STG.E.64 desc[UR4][R4.64], R2 ;  /* 0x0000000204007986 */ /* 0x000fe2000c101b04 */
[----:B------:R-:W-:Y:S05]  /*0130*/  EXIT ;  /* 0x000000000000794d */ /* 0x000fea0003800000 */
.L_x_0:
[----:B------:R-:W-:-:S00]  /*0140*/  BRA `(.L_x_0) ;  /* 0xfffffffc00fc7947 */ /* 0x000fc0000383ffff */
[----:B------:R-:W-:-:S00]  /*0150*/  NOP ;  /* 0x0000000000007918 */ /* 0x000fc00000000000 */
        /* <DEDUP_REMOVED lines=10> */
.L_x_1:


//--------------------- .nv.constant0.triton_poi_fused_add_clamp_8 --------------------------
	.section	.nv.constant0.triton_poi_fused_add_clamp_8,"a",@progbits
	.sectionflags	@""
	.align	4
.nv.constant0.triton_poi_fused_add_clamp_8:
	.zero		540
